	.headerflags	@"EF_CUDA_TEXMODE_UNIFIED EF_CUDA_64BIT_ADDRESS EF_CUDA_ACCELERATORS EF_CUDA_SM90 EF_CUDA_VIRTUAL_SM(EF_CUDA_SM90)"
	.elftype	@"ET_EXEC"


//--------------------- .nv.info                  --------------------------
	.section	.nv.info,"",@"SHT_CUDA_INFO"
	.align	4


	//----- nvinfo : EIATTR_REGCOUNT
	.align		4
        /*0000*/ 	.byte	0x04, 0x2f
        /*0002*/ 	.short	(.L_1 - .L_0)
	.align		4
.L_0:
        /*0004*/ 	.word	index@(triton_red_fused__to_copy_add_mul_sum_5)
        /*0008*/ 	.word	0x0000001e


	//----- nvinfo : EIATTR_MIN_STACK_SIZE
	.align		4
.L_1:
        /*000c*/ 	.byte	0x04, 0x12
        /*000e*/ 	.short	(.L_3 - .L_2)
	.align		4
.L_2:
        /*0010*/ 	.word	index@(triton_red_fused__to_copy_add_mul_sum_5)
        /*0014*/ 	.word	0x00000000


	//----- nvinfo : EIATTR_FRAME_SIZE
	.align		4
.L_3:
        /*0018*/ 	.byte	0x04, 0x11
        /*001a*/ 	.short	(.L_5 - .L_4)
	.align		4
.L_4:
        /*001c*/ 	.word	index@(triton_red_fused__to_copy_add_mul_sum_5)
        /*0020*/ 	.word	0x00000000


	//----- nvinfo : EIATTR_MIN_STACK_SIZE
	.align		4
.L_5:
        /*0024*/ 	.byte	0x04, 0x12
        /*0026*/ 	.short	(.L_7 - .L_6)
	.align		4
.L_6:
        /*0028*/ 	.word	index@(triton_red_fused__to_copy_add_mul_sum_5)
        /*002c*/ 	.word	0x00000000
.L_7:


//--------------------- .nv.info.triton_red_fused__to_copy_add_mul_sum_5 --------------------------
	.section	.nv.info.triton_red_fused__to_copy_add_mul_sum_5,"",@"SHT_CUDA_INFO"
	.sectionflags	@""
	.align	4


	//----- nvinfo : EIATTR_CUDA_API_VERSION
	.align		4
        /*0000*/ 	.byte	0x04, 0x37
        /*0002*/ 	.short	(.L_9 - .L_8)
.L_8:
        /*0004*/ 	.word	0x0000007c


	//----- nvinfo : EIATTR_KPARAM_INFO
	.align		4
.L_9:
        /*0008*/ 	.byte	0x04, 0x17
        /*000a*/ 	.short	(.L_11 - .L_10)
.L_10:
        /*000c*/ 	.word	0x00000000
        /*0010*/ 	.short	0x0007
        /*0012*/ 	.short	0x0030
        /*0014*/ 	.byte	0x00, 0xf4, 0x21, 0x00


	//----- nvinfo : EIATTR_KPARAM_INFO
	.align		4
.L_11:
        /*0018*/ 	.byte	0x04, 0x17
        /*001a*/ 	.short	(.L_13 - .L_12)
.L_12:
        /*001c*/ 	.word	0x00000000
        /*0020*/ 	.short	0x0006
        /*0022*/ 	.short	0x002c
        /*0024*/ 	.byte	0x00, 0xf0, 0x11, 0x00


	//----- nvinfo : EIATTR_KPARAM_INFO
	.align		4
.L_13:
        /*0028*/ 	.byte	0x04, 0x17
        /*002a*/ 	.short	(.L_15 - .L_14)
.L_14:
        /*002c*/ 	.word	0x00000000
        /*0030*/ 	.short	0x0005
        /*0032*/ 	.short	0x0028
        /*0034*/ 	.byte	0x00, 0xf0, 0x11, 0x00


	//----- nvinfo : EIATTR_KPARAM_INFO
	.align		4
.L_15:
        /*0038*/ 	.byte	0x04, 0x17
        /*003a*/ 	.short	(.L_17 - .L_16)
.L_16:
        /*003c*/ 	.word	0x00000000
        /*0040*/ 	.short	0x0004
        /*0042*/ 	.short	0x0020
        /*0044*/ 	.byte	0x00, 0xf4, 0x21, 0x00


	//----- nvinfo : EIATTR_KPARAM_INFO
	.align		4
.L_17:
        /*0048*/ 	.byte	0x04, 0x17
        /*004a*/ 	.short	(.L_19 - .L_18)
.L_18:
        /*004c*/ 	.word	0x00000000
        /*0050*/ 	.short	0x0003
        /*0052*/ 	.short	0x0018
        /*0054*/ 	.byte	0x00, 0xf4, 0x21, 0x00


	//----- nvinfo : EIATTR_KPARAM_INFO
	.align		4
.L_19:
        /*0058*/ 	.byte	0x04, 0x17
        /*005a*/ 	.short	(.L_21 - .L_20)
.L_20:
        /*005c*/ 	.word	0x00000000
        /*0060*/ 	.short	0x0002
        /*0062*/ 	.short	0x0010
        /*0064*/ 	.byte	0x00, 0xf4, 0x21, 0x00


	//----- nvinfo : EIATTR_KPARAM_INFO
	.align		4
.L_21:
        /*0068*/ 	.byte	0x04, 0x17
        /*006a*/ 	.short	(.L_23 - .L_22)
.L_22:
        /*006c*/ 	.word	0x00000000
        /*0070*/ 	.short	0x0001
        /*0072*/ 	.short	0x0008
        /*0074*/ 	.byte	0x00, 0xf4, 0x21, 0x00


	//----- nvinfo : EIATTR_KPARAM_INFO
	.align		4
.L_23:
        /*0078*/ 	.byte	0x04, 0x17
        /*007a*/ 	.short	(.L_25 - .L_24)
.L_24:
        /*007c*/ 	.word	0x00000000
        /*0080*/ 	.short	0x0000
        /*0082*/ 	.short	0x0000
        /*0084*/ 	.byte	0x00, 0xf4, 0x21, 0x00


	//----- nvinfo : EIATTR_SPARSE_MMA_MASK
	.align		4
.L_25:
        /*0088*/ 	.byte	0x03, 0x50
        /*008a*/ 	.short	0x0000


	//----- nvinfo : EIATTR_MAXREG_COUNT
	.align		4
        /*008c*/ 	.byte	0x03, 0x1b
        /*008e*/ 	.short	0x00ff


	//----- nvinfo : EIATTR_COOP_GROUP_MASK_REGIDS
	.align		4
        /*0090*/ 	.byte	0x04, 0x29
        /*0092*/ 	.short	(.L_27 - .L_26)


	//   ....[0]....
.L_26:
        /*0094*/ 	.word	0xffffffff


	//   ....[1]....
        /*0098*/ 	.word	0xffffffff


	//   ....[2]....
        /*009c*/ 	.word	0xffffffff


	//   ....[3]....
        /*00a0*/ 	.word	0xffffffff


	//   ....[4]....
        /*00a4*/ 	.word	0xffffffff


	//   ....[5]....
        /*00a8*/ 	.word	0xffffffff


	//   ....[6]....
        /*00ac*/ 	.word	0xffffffff


	//   ....[7]....
        /*00b0*/ 	.word	0xffffffff


	//   ....[8]....
        /*00b4*/ 	.word	0xffffffff


	//   ....[9]....
        /*00b8*/ 	.word	0xffffffff


	//----- nvinfo : EIATTR_COOP_GROUP_INSTR_OFFSETS
	.align		4
.L_27:
        /*00bc*/ 	.byte	0x04, 0x28
        /*00be*/ 	.short	(.L_29 - .L_28)


	//   ....[0]....
.L_28:
        /*00c0*/ 	.word	0x00000440


	//   ....[1]....
        /*00c4*/ 	.word	0x00000480


	//   ....[2]....
        /*00c8*/ 	.word	0x000004a0


	//   ....[3]....
        /*00cc*/ 	.word	0x000004b0


	//   ....[4]....
        /*00d0*/ 	.word	0x00000500


	//   ....[5]....
        /*00d4*/ 	.word	0x00000530


	//   ....[6]....
        /*00d8*/ 	.word	0x00000560


	//   ....[7]....
        /*00dc*/ 	.word	0x00000570


	//   ....[8]....
        /*00e0*/ 	.word	0x00000650


	//   ....[9]....
        /*00e4*/ 	.word	0x00000680


	//----- nvinfo : EIATTR_EXIT_INSTR_OFFSETS
	.align		4
.L_29:
        /*00e8*/ 	.byte	0x04, 0x1c
        /*00ea*/ 	.short	(.L_31 - .L_30)


	//   ....[0]....
.L_30:
        /*00ec*/ 	.word	0x00000760


	//   ....[1]....
        /*00f0*/ 	.word	0x000007d0


	//----- nvinfo : EIATTR_REQNTID
	.align		4
.L_31:
        /*00f4*/ 	.byte	0x04, 0x10
        /*00f6*/ 	.short	(.L_33 - .L_32)
.L_32:
        /*00f8*/ 	.word	0x00000080
        /*00fc*/ 	.word	0x00000001
        /*0100*/ 	.word	0x00000001


	//----- nvinfo : EIATTR_CBANK_PARAM_SIZE
	.align		4
.L_33:
        /*0104*/ 	.byte	0x03, 0x19
        /*0106*/ 	.short	0x0038


	//----- nvinfo : EIATTR_PARAM_CBANK
	.align		4
        /*0108*/ 	.byte	0x04, 0x0a
        /*010a*/ 	.short	(.L_35 - .L_34)
	.align		4
.L_34:
        /*010c*/ 	.word	index@(.nv.constant0.triton_red_fused__to_copy_add_mul_sum_5)
        /*0110*/ 	.short	0x0210
        /*0112*/ 	.short	0x0038


	//----- nvinfo : EIATTR_SW_WAR
	.align		4
.L_35:
        /*0114*/ 	.byte	0x04, 0x36
        /*0116*/ 	.short	(.L_37 - .L_36)
.L_36:
        /*0118*/ 	.word	0x00000008
.L_37:


//--------------------- .nv.callgraph             --------------------------
	.section	.nv.callgraph,"",@"SHT_CUDA_CALLGRAPH"
	.align	4
	.sectionentsize	8
	.align		4
        /*0000*/ 	.word	0x00000000
	.align		4
        /*0004*/ 	.word	0xffffffff
	.align		4
        /*0008*/ 	.word	0x00000000
	.align		4
        /*000c*/ 	.word	0xfffffffe
	.align		4
        /*0010*/ 	.word	0x00000000
	.align		4
        /*0014*/ 	.word	0xfffffffd
	.align		4
        /*0018*/ 	.word	0x00000000
	.align		4
        /*001c*/ 	.word	0xfffffffc


//--------------------- .text.triton_red_fused__to_copy_add_mul_sum_5 --------------------------
	.section	.text.triton_red_fused__to_copy_add_mul_sum_5,"ax",@progbits
	.sectionflags	@"SHF_BARRIERS=1"
	.align	128
        .global         triton_red_fused__to_copy_add_mul_sum_5
        .type           triton_red_fused__to_copy_add_mul_sum_5,@function
        .size           triton_red_fused__to_copy_add_mul_sum_5,(.L_x_3 - triton_red_fused__to_copy_add_mul_sum_5)
        .other          triton_red_fused__to_copy_add_mul_sum_5,@"STO_CUDA_ENTRY STV_DEFAULT"
triton_red_fused__to_copy_add_mul_sum_5:
.text.triton_red_fused__to_copy_add_mul_sum_5:
[----:B------:R-:W0:Y:S02]  /*0000*/  LDC R1, c[0x0][0x28] ;  /* 0x00000a00ff017b82 */ /* 0x000e240000000800 */
[----:B------:R-:W1:Y:S01]  /*0010*/  LDC R2, c[0x0][0x23c] ;  /* 0x00008f00ff027b82 */ /* 0x000e620000000800 */
[----:B------:R-:W2:Y:S01]  /*0020*/  S2R R0, SR_TID.X ;  /* 0x0000000000007919 */ /* 0x000ea20000002100 */
[----:B------:R-:W-:Y:S01]  /*0030*/  ULDC.64 UR6, c[0x0][0x208] ;  /* 0x0000820000067ab9 */ /* 0x000fe20000000a00 */
[----:B------:R-:W-:Y:S01]  /*0040*/  HFMA2.MMA R25, -RZ, RZ, 0, 0 ;  /* 0x00000000ff197435 */ /* 0x000fe200000001ff */
[----:B------:R-:W-:Y:S01]  /*0050*/  MOV R5, RZ ;  /* 0x000000ff00057202 */ /* 0x000fe20000000f00 */
[----:B------:R-:W3:Y:S01]  /*0060*/  S2R R7, SR_CTAID.X ;  /* 0x0000000000077919 */ /* 0x000ee20000002500 */
[----:B-1----:R-:W-:Y:S02]  /*0070*/  ISETP.GE.AND P0, PT, R2, 0x1, PT ;  /* 0x000000010200780c */ /* 0x002fe40003f06270 */
[----:B------:R-:W-:Y:S02]  /*0080*/  CS2R R2, SRZ ;  /* 0x0000000000027805 */ /* 0x000fe4000001ff00 */
[----:B--2---:R-:W-:-:S02]  /*0090*/  SHF.L.U32 R4, R0, 0x2, RZ ;  /* 0x0000000200047819 */ /* 0x004fc400000006ff */
[----:B---3--:R-:W-:Y:S02]  /*00a0*/  SHF.L.U32 R7, R7, 0x5, RZ ;  /* 0x0000000507077819 */ /* 0x008fe400000006ff */
[----:B------:R-:W-:-:S05]  /*00b0*/  LOP3.LUT R6, R4, 0x1c, RZ, 0xc0, !PT ;  /* 0x0000001c04067812 */ /* 0x000fca00078ec0ff */
[----:B------:R-:W-:Y:S05]  /*00c0*/  @!P0 BRA `(.L_x_0) ;  /* 0x0000000000dc8947 */ /* 0x000fea0003800000 */
[----:B------:R-:W-:Y:S02]  /*00d0*/  SHF.R.U32.HI R8, RZ, 0x3, R0 ;  /* 0x00000003ff087819 */ /* 0x000fe40000011600 */
[----:B------:R-:W-:Y:S02]  /*00e0*/  CS2R R2, SRZ ;  /* 0x0000000000027805 */ /* 0x000fe4000001ff00 */
[----:B------:R-:W-:Y:S01]  /*00f0*/  MOV R25, RZ ;  /* 0x000000ff00197202 */ /* 0x000fe20000000f00 */
[----:B------:R-:W-:Y:S01]  /*0100*/  UMOV UR4, URZ ;  /* 0x0000003f00047c82 */ /* 0x000fe20008000000 */
[----:B------:R-:W-:Y:S02]  /*0110*/  SGXT.U32 R8, R8, 0x4 ;  /* 0x000000040808781a */ /* 0x000fe40000000000 */
[----:B------:R-:W-:Y:S02]  /*0120*/  MOV R5, RZ ;  /* 0x000000ff00057202 */ /* 0x000fe40000000f00 */
[----:B------:R-:W-:-:S04]  /*0130*/  LEA R9, R8, R7, 0xc ;  /* 0x0000000708097211 */ /* 0x000fc800078e60ff */
[----:B------:R-:W-:-:S07]  /*0140*/  IADD3 R9, R6, R9, RZ ;  /* 0x0000000906097210 */ /* 0x000fce0007ffe0ff */
.L_x_1:
[----:B------:R-:W1:Y:S01]  /*0150*/  LDC R24, c[0x0][0x23c] ;  /* 0x00008f00ff187b82 */ /* 0x000e620000000800 */
[----:B------:R-:W-:Y:S02]  /*0160*/  IADD3 R27, R8, UR4, RZ ;  /* 0x00000004081b7c10 */ /* 0x000fe4000fffe0ff */
[----:B------:R-:W-:Y:S02]  /*0170*/  CS2R R10, SRZ ;  /* 0x00000000000a7805 */ /* 0x000fe4000001ff00 */
[----:B------:R-:W-:-:S03]  /*0180*/  CS2R R16, SRZ ;  /* 0x0000000000107805 */ /* 0x000fc6000001ff00 */
[----:B------:R-:W2:Y:S08]  /*0190*/  LDC.64 R18, c[0x0][0x210] ;  /* 0x00008400ff127b82 */ /* 0x000eb00000000a00 */
[----:B------:R-:W3:Y:S08]  /*01a0*/  LDC.64 R20, c[0x0][0x218] ;  /* 0x00008600ff147b82 */ /* 0x000ef00000000a00 */
[----:B------:R-:W4:Y:S01]  /*01b0*/  LDC.64 R14, c[0x0][0x220] ;  /* 0x00008800ff0e7b82 */ /* 0x000f220000000a00 */
[----:B-1----:R-:W-:-:S07]  /*01c0*/  ISETP.GE.AND P1, PT, R27, R24, PT ;  /* 0x000000181b00720c */ /* 0x002fce0003f26270 */
[----:B------:R-:W1:Y:S01]  /*01d0*/  LDC.64 R12, c[0x0][0x228] ;  /* 0x00008a00ff0c7b82 */ /* 0x000e620000000a00 */
[----:B--2---:R-:W-:Y:S01]  /*01e0*/  IMAD.WIDE R18, R9, 0x2, R18 ;  /* 0x0000000209127825 */ /* 0x004fe200078e0212 */
[----:B------:R-:W-:Y:S01]  /*01f0*/  CS2R R22, SRZ ;  /* 0x0000000000167805 */ /* 0x000fe2000001ff00 */
[----:B------:R-:W-:-:S03]  /*0200*/  HFMA2.MMA R26, -RZ, RZ, 0, 0 ;  /* 0x00000000ff1a7435 */ /* 0x000fc600000001ff */
[----:B------:R-:W2:Y:S01]  /*0210*/  @!P1 LDG.E.EF.64 R10, desc[UR6][R18.64] ;  /* 0x00000006120a9981 */ /* 0x000ea2000c0e1b00 */
[----:B---3--:R-:W-:-:S05]  /*0220*/  IMAD.WIDE R20, R9, 0x2, R20 ;  /* 0x0000000209147825 */ /* 0x008fca00078e0214 */
[----:B------:R-:W3:Y:S01]  /*0230*/  @!P1 LDG.E.EF.64 R16, desc[UR6][R20.64] ;  /* 0x0000000614109981 */ /* 0x000ee2000c0e1b00 */
[----:B----4-:R-:W-:-:S05]  /*0240*/  IMAD.WIDE R14, R9, 0x2, R14 ;  /* 0x00000002090e7825 */ /* 0x010fca00078e020e */
[----:B------:R3:W4:Y:S01]  /*0250*/  @!P1 LDG.E.EF.64 R22, desc[UR6][R14.64] ;  /* 0x000000060e169981 */ /* 0x000722000c0e1b00 */
[----:B-1----:R-:W-:-:S05]  /*0260*/  IMAD.WIDE R12, R27, 0x4, R12 ;  /* 0x000000041b0c7825 */ /* 0x002fca00078e020c */
[----:B------:R1:W5:Y:S01]  /*0270*/  @!P1 LDG.E.EL R26, desc[UR6][R12.64] ;  /* 0x000000060c1a9981 */ /* 0x000362000c2e1900 */
[----:B------:R-:W-:-:S06]  /*0280*/  UIADD3 UR4, UR4, 0x10, URZ ;  /* 0x0000001004047890 */ /* 0x000fcc000fffe03f */
[----:B------:R-:W-:Y:S02]  /*0290*/  ISETP.LE.AND P0, PT, R24, UR4, PT ;  /* 0x0000000418007c0c */ /* 0x000fe4000bf03270 */
[----:B------:R-:W-:Y:S01]  /*02a0*/  IADD3 R9, R9, 0x10000, RZ ;  /* 0x0001000009097810 */ /* 0x000fe20007ffe0ff */
[----:B--2---:R-:W-:Y:S02]  /*02b0*/  HADD2.F32 R27, -RZ, R11.H0_H0 ;  /* 0x2000000bff1b7230 */ /* 0x004fe40000004100 */
[----:B------:R-:W-:Y:S02]  /*02c0*/  HADD2.F32 R19, -RZ, R11.H1_H1 ;  /* 0x3000000bff137230 */ /* 0x000fe40000004100 */
[----:B------:R-:W-:Y:S02]  /*02d0*/  HADD2.F32 R18, -RZ, R10.H1_H1 ;  /* 0x3000000aff127230 */ /* 0x000fe40000004100 */
[----:B------:R-:W-:Y:S02]  /*02e0*/  HADD2.F32 R11, -RZ, R10.H0_H0 ;  /* 0x2000000aff0b7230 */ /* 0x000fe40000004100 */
[----:B---3--:R-:W-:-:S02]  /*02f0*/  HADD2.F32 R15, -RZ, R16.H1_H1 ;  /* 0x30000010ff0f7230 */ /* 0x008fc40000004100 */
[----:B------:R-:W-:Y:S02]  /*0300*/  HADD2.F32 R16, -RZ, R16.H0_H0 ;  /* 0x20000010ff107230 */ /* 0x000fe40000004100 */
[----:B------:R-:W-:Y:S02]  /*0310*/  HADD2.F32 R10, -RZ, R17.H1_H1 ;  /* 0x30000011ff0a7230 */ /* 0x000fe40000004100 */
[----:B------:R-:W-:Y:S02]  /*0320*/  HADD2.F32 R20, -RZ, R17.H0_H0 ;  /* 0x20000011ff147230 */ /* 0x000fe40000004100 */
[----:B------:R-:W-:Y:S01]  /*0330*/  FADD R17, R18, R15 ;  /* 0x0000000f12117221 */ /* 0x000fe20000000000 */
[----:B------:R-:W-:Y:S01]  /*0340*/  FADD R16, R11, R16 ;  /* 0x000000100b107221 */ /* 0x000fe20000000000 */
[----:B----4-:R-:W-:Y:S02]  /*0350*/  HADD2.F32 R15, -RZ, R23.H0_H0 ;  /* 0x20000017ff0f7230 */ /* 0x010fe40000004100 */
[----:B------:R-:W-:-:S02]  /*0360*/  HADD2.F32 R23, -RZ, R23.H1_H1 ;  /* 0x30000017ff177230 */ /* 0x000fc40000004100 */
[----:B------:R-:W-:Y:S02]  /*0370*/  HADD2.F32 R11, -RZ, R22.H0_H0 ;  /* 0x20000016ff0b7230 */ /* 0x000fe40000004100 */
[----:B-1----:R-:W-:Y:S02]  /*0380*/  HADD2.F32 R13, -RZ, R22.H1_H1 ;  /* 0x30000016ff0d7230 */ /* 0x002fe40000004100 */
[----:B------:R-:W-:Y:S01]  /*0390*/  FADD R10, R19, R10 ;  /* 0x0000000a130a7221 */ /* 0x000fe20000000000 */
[----:B------:R-:W-:Y:S01]  /*03a0*/  FADD R20, R27, R20 ;  /* 0x000000141b147221 */ /* 0x000fe20000000000 */
[-C--:B-----5:R-:W-:Y:S01]  /*03b0*/  FMUL R23, R23, R26.reuse ;  /* 0x0000001a17177220 */ /* 0x0a0fe20000400000 */
[-C--:B------:R-:W-:Y:S01]  /*03c0*/  FMUL R15, R15, R26.reuse ;  /* 0x0000001a0f0f7220 */ /* 0x080fe20000400000 */
[-C--:B------:R-:W-:Y:S01]  /*03d0*/  FMUL R13, R13, R26.reuse ;  /* 0x0000001a0d0d7220 */ /* 0x080fe20000400000 */
[----:B------:R-:W-:Y:S01]  /*03e0*/  FMUL R11, R11, R26 ;  /* 0x0000001a0b0b7220 */ /* 0x000fe20000400000 */
[----:B------:R-:W-:Y:S01]  /*03f0*/  @!P1 FFMA R5, R10, R23, R5 ;  /* 0x000000170a059223 */ /* 0x000fe20000000005 */
[----:B------:R-:W-:Y:S01]  /*0400*/  @!P1 FFMA R3, R20, R15, R3 ;  /* 0x0000000f14039223 */ /* 0x000fe20000000003 */
[----:B------:R-:W-:Y:S01]  /*0410*/  @!P1 FFMA R2, R17, R13, R2 ;  /* 0x0000000d11029223 */ /* 0x000fe20000000002 */
[----:B------:R-:W-:Y:S01]  /*0420*/  @!P1 FFMA R25, R16, R11, R25 ;  /* 0x0000000b10199223 */ /* 0x000fe20000000019 */
[----:B------:R-:W-:Y:S06]  /*0430*/  @!P0 BRA `(.L_x_1) ;  /* 0xfffffffc00448947 */ /* 0x000fec000383ffff */
.L_x_0:
[----:B------:R-:W1:Y:S01]  /*0440*/  SHFL.BFLY PT, R8, R25, 0x10, 0x1f ;  /* 0x0e001f0019087f89 */ /* 0x000e6200000e0000 */
[----:B------:R-:W2:Y:S01]  /*0450*/  S2UR UR5, SR_CgaCtaId ;  /* 0x00000000000579c3 */ /* 0x000ea20000008800 */
[C---:B------:R-:W-:Y:S01]  /*0460*/  LOP3.LUT P0, RZ, R0.reuse, 0x18, RZ, 0xc0, !PT ;  /* 0x0000001800ff7812 */ /* 0x040fe2000780c0ff */
[----:B------:R-:W-:Y:S01]  /*0470*/  UMOV UR4, 0x400 ;  /* 0x0000040000047882 */ /* 0x000fe20000000000 */
[----:B------:R-:W3:Y:S01]  /*0480*/  SHFL.BFLY PT, R9, R2, 0x10, 0x1f ;  /* 0x0e001f0002097f89 */ /* 0x000ee200000e0000 */
[----:B------:R-:W-:-:S03]  /*0490*/  ISETP.GE.AND P1, PT, R0, 0x80, PT ;  /* 0x000000800000780c */ /* 0x000fc60003f26270 */
[----:B------:R-:W4:Y:S04]  /*04a0*/  SHFL.BFLY PT, R12, R3, 0x10, 0x1f ;  /* 0x0e001f00030c7f89 */ /* 0x000f2800000e0000 */
[----:B------:R-:W5:Y:S01]  /*04b0*/  SHFL.BFLY PT, R14, R5, 0x10, 0x1f ;  /* 0x0e001f00050e7f89 */ /* 0x000f6200000e0000 */
[----:B-1----:R-:W-:Y:S01]  /*04c0*/  FADD R8, R8, R25 ;  /* 0x0000001908087221 */ /* 0x002fe20000000000 */
[----:B--2---:R-:W-:Y:S01]  /*04d0*/  UPRMT UR4, UR5, 0x654, UR4 ;  /* 0x0000065405047896 */ /* 0x004fe20008000004 */
[----:B---3--:R-:W-:Y:S01]  /*04e0*/  FADD R10, R9, R2 ;  /* 0x00000002090a7221 */ /* 0x008fe20000000000 */
[----:B------:R-:W-:Y:S02]  /*04f0*/  SHF.R.U32.HI R2, RZ, 0x3, R0 ;  /* 0x00000003ff027819 */ /* 0x000fe40000011600 */
[----:B------:R-:W1:Y:S01]  /*0500*/  SHFL.BFLY PT, R9, R8, 0x8, 0x1f ;  /* 0x0d001f0008097f89 */ /* 0x000e6200000e0000 */
[----:B----4-:R-:W-:Y:S01]  /*0510*/  FADD R12, R12, R3 ;  /* 0x000000030c0c7221 */ /* 0x010fe20000000000 */
[----:B------:R-:W-:-:S02]  /*0520*/  SHF.L.U32 R3, R6, 0x4, RZ ;  /* 0x0000000406037819 */ /* 0x000fc400000006ff */
[----:B------:R-:W2:Y:S01]  /*0530*/  SHFL.BFLY PT, R11, R10, 0x8, 0x1f ;  /* 0x0d001f000a0b7f89 */ /* 0x000ea200000e0000 */
[----:B-----5:R-:W-:Y:S01]  /*0540*/  FADD R14, R14, R5 ;  /* 0x000000050e0e7221 */ /* 0x020fe20000000000 */
[----:B------:R-:W-:Y:S02]  /*0550*/  LOP3.LUT R2, R3, 0xc, R2, 0xf8, !PT ;  /* 0x0000000c03027812 */ /* 0x000fe400078ef802 */
[----:B------:R-:W3:Y:S04]  /*0560*/  SHFL.BFLY PT, R13, R12, 0x8, 0x1f ;  /* 0x0d001f000c0d7f89 */ /* 0x000ee800000e0000 */
[----:B------:R-:W4:Y:S01]  /*0570*/  SHFL.BFLY PT, R15, R14, 0x8, 0x1f ;  /* 0x0d001f000e0f7f89 */ /* 0x000f2200000e0000 */
[----:B-1----:R-:W-:Y:S01]  /*0580*/  FADD R17, R8, R9 ;  /* 0x0000000908117221 */ /* 0x002fe20000000000 */
[----:B--2---:R-:W-:-:S04]  /*0590*/  FADD R11, R10, R11 ;  /* 0x0000000b0a0b7221 */ /* 0x004fc80000000000 */
[----:B------:R-:W-:Y:S01]  /*05a0*/  @!P0 STS [R2+UR4], R17 ;  /* 0x0000001102008988 */ /* 0x000fe20008000804 */
[----:B---3--:R-:W-:-:S03]  /*05b0*/  FADD R19, R12, R13 ;  /* 0x0000000d0c137221 */ /* 0x008fc60000000000 */
[----:B------:R-:W-:Y:S01]  /*05c0*/  @!P0 STS [R2+UR4+0x10], R11 ;  /* 0x0000100b02008988 */ /* 0x000fe20008000804 */
[----:B----4-:R-:W-:-:S03]  /*05d0*/  FADD R15, R14, R15 ;  /* 0x0000000f0e0f7221 */ /* 0x010fc60000000000 */
[----:B------:R-:W-:Y:S04]  /*05e0*/  @!P0 STS [R2+UR4+0x20], R19 ;  /* 0x0000201302008988 */ /* 0x000fe80008000804 */
[----:B------:R1:W-:Y:S01]  /*05f0*/  @!P0 STS [R2+UR4+0x30], R15 ;  /* 0x0000300f02008988 */ /* 0x0003e20008000804 */
[----:B------:R-:W-:Y:S01]  /*0600*/  BAR.SYNC.DEFER_BLOCKING 0x0 ;  /* 0x0000000000007b1d */ /* 0x000fe20000010000 */
[----:B------:R-:W-:-:S04]  /*0610*/  LOP3.LUT P0, RZ, R0, 0x3, RZ, 0xc0, !PT ;  /* 0x0000000300ff7812 */ /* 0x000fc8000780c0ff */
[C---:B------:R-:W-:Y:S02]  /*0620*/  ISETP.LT.AND P0, PT, R0.reuse, 0x80, !P0 ;  /* 0x000000800000780c */ /* 0x040fe40004701270 */
[----:B-1----:R-:W-:Y:S01]  /*0630*/  LOP3.LUT R2, R0, 0x1f, RZ, 0xc0, !PT ;  /* 0x0000001f00027812 */ /* 0x002fe200078ec0ff */
[----:B------:R-:W1:Y:S04]  /*0640*/  @!P1 LDS R5, [R4+UR4] ;  /* 0x0000000404059984 */ /* 0x000e680008000800 */
[----:B-1----:R-:W1:Y:S02]  /*0650*/  SHFL.BFLY PT, R8, R5, 0x2, 0x1f ;  /* 0x0c401f0005087f89 */ /* 0x002e6400000e0000 */
[----:B-1----:R-:W-:Y:S01]  /*0660*/  FADD R12, R5, R8 ;  /* 0x00000008050c7221 */ /* 0x002fe20000000000 */
[----:B------:R-:W-:-:S04]  /*0670*/  IADD3 R5, R3, UR4, RZ ;  /* 0x0000000403057c10 */ /* 0x000fc8000fffe0ff */
[----:B------:R-:W1:Y:S01]  /*0680*/  SHFL.BFLY PT, R9, R12, 0x1, 0x1f ;  /* 0x0c201f000c097f89 */ /* 0x000e6200000e0000 */
[----:B------:R-:W-:Y:S01]  /*0690*/  IMAD R5, R6, -0xc, R5 ;  /* 0xfffffff406057824 */ /* 0x000fe200078e0205 */
[----:B------:R-:W-:Y:S01]  /*06a0*/  LEA R6, R2, UR4, 0x2 ;  /* 0x0000000402067c11 */ /* 0x000fe2000f8e10ff */
[----:B-1----:R-:W-:-:S05]  /*06b0*/  FADD R13, R12, R9 ;  /* 0x000000090c0d7221 */ /* 0x002fca0000000000 */
[----:B------:R-:W-:Y:S01]  /*06c0*/  @P0 STS [R4+UR4], R13 ;  /* 0x0000000d04000988 */ /* 0x000fe20008000804 */
[----:B------:R-:W-:Y:S01]  /*06d0*/  BAR.SYNC.DEFER_BLOCKING 0x0 ;  /* 0x0000000000007b1d */ /* 0x000fe20000010000 */
[----:B------:R-:W-:-:S05]  /*06e0*/  LOP3.LUT P0, RZ, R0, 0x60, RZ, 0xc0, !PT ;  /* 0x0000006000ff7812 */ /* 0x000fca000780c0ff */
[----:B------:R-:W-:Y:S04]  /*06f0*/  LDS R8, [R3+UR4] ;  /* 0x0000000403087984 */ /* 0x000fe80008000800 */
[----:B------:R-:W-:Y:S04]  /*0700*/  LDS R9, [R3+UR4+0x10] ;  /* 0x0000100403097984 */ /* 0x000fe80008000800 */
[----:B------:R-:W-:Y:S04]  /*0710*/  LDS R10, [R3+UR4+0x20] ;  /* 0x00002004030a7984 */ /* 0x000fe80008000800 */
[----:B------:R-:W1:Y:S01]  /*0720*/  LDS R11, [R3+UR4+0x30] ;  /* 0x00003004030b7984 */ /* 0x000e620008000800 */
[----:B------:R-:W-:Y:S06]  /*0730*/  BAR.SYNC.DEFER_BLOCKING 0x0 ;  /* 0x0000000000007b1d */ /* 0x000fec0000010000 */
[----:B-1----:R1:W-:Y:S02]  /*0740*/  STS.128 [R5], R8 ;  /* 0x0000000805007388 */ /* 0x0023e40000000c00 */
[----:B------:R-:W-:Y:S06]  /*0750*/  BAR.SYNC.DEFER_BLOCKING 0x0 ;  /* 0x0000000000007b1d */ /* 0x000fec0000010000 */
[----:B-1----:R-:W-:Y:S05]  /*0760*/  @P0 EXIT ;  /* 0x000000000000094d */ /* 0x002fea0003800000 */
[----:B------:R-:W0:Y:S01]  /*0770*/  LDS R6, [R6] ;  /* 0x0000000006067984 */ /* 0x000e220000000800 */
[----:B------:R-:W1:Y:S01]  /*0780*/  LDC.64 R2, c[0x0][0x230] ;  /* 0x00008c00ff027b82 */ /* 0x000e620000000a00 */
[----:B------:R-:W-:-:S05]  /*0790*/  LOP3.LUT R7, R7, 0x1f, R0, 0xf8, !PT ;  /* 0x0000001f07077812 */ /* 0x000fca00078ef800 */
[----:B-1----:R-:W-:Y:S01]  /*07a0*/  IMAD.WIDE R2, R7, 0x2, R2 ;  /* 0x0000000207027825 */ /* 0x002fe200078e0202 */
[----:B0-----:R-:W-:-:S05]  /*07b0*/  F2FP.F16.F32.PACK_AB R0, RZ, R6 ;  /* 0x00000006ff00723e */ /* 0x001fca00000000ff */
[----:B------:R-:W-:Y:S01]  /*07c0*/  STG.E.U16 desc[UR6][R2.64], R0 ;  /* 0x0000000002007986 */ /* 0x000fe2000c101506 */
[----:B------:R-:W-:Y:S05]  /*07d0*/  EXIT ;  /* 0x000000000000794d */ /* 0x000fea0003800000 */
.L_x_2:
[----:B------:R-:W-:-:S00]  /*07e0*/  BRA `(.L_x_2) ;  /* 0xfffffffc00fc7947 */ /* 0x000fc0000383ffff */
[----:B------:R-:W-:-:S00]  /*07f0*/  NOP ;  /* 0x0000000000007918 */ /* 0x000fc00000000000 */
        /* <DEDUP_REMOVED lines=8> */
.L_x_3:


//--------------------- .nv.shared.triton_red_fused__to_copy_add_mul_sum_5 --------------------------
	.section	.nv.shared.triton_red_fused__to_copy_add_mul_sum_5,"aw",@nobits
	.sectionflags	@""
	.align	16
	.zero		1024


//--------------------- .nv.constant0.triton_red_fused__to_copy_add_mul_sum_5 --------------------------
	.section	.nv.constant0.triton_red_fused__to_copy_add_mul_sum_5,"a",@progbits
	.sectionflags	@""
	.align	4
.nv.constant0.triton_red_fused__to_copy_add_mul_sum_5:
	.zero		584
